//
// Generated by NVIDIA NVVM Compiler
//
// Compiler Build ID: CL-36424714
// Cuda compilation tools, release 13.0, V13.0.88
// Based on NVVM 20.0.0
//

.version 9.0
.target sm_100
.address_size 64

	// .globl	_Z5hellov
.extern .func  (.param .b32 func_retval0) vprintf
(
	.param .b64 vprintf_param_0,
	.param .b64 vprintf_param_1
)
;
.global .align 1 .b8 $str[22] = {40, 37, 100, 44, 32, 37, 100, 41, 58, 32, 72, 101, 108, 108, 111, 32, 67, 85, 68, 65, 10};

.visible .entry _Z5hellov()
{
	.local .align 8 .b8 	__local_depot0[8];
	.reg .b64 	%SP;
	.reg .b64 	%SPL;
	.reg .b32 	%r<5>;
	.reg .b64 	%rd<5>;

	mov.u64 	%SPL, __local_depot0;
	cvta.local.u64 	%SP, %SPL;
	add.u64 	%rd1, %SP, 0;
	add.u64 	%rd2, %SPL, 0;
	mov.u32 	%r1, %ctaid.x;
	mov.u32 	%r2, %tid.x;
	st.local.v2.u32 	[%rd2], {%r1, %r2};
	mov.u64 	%rd3, $str;
	cvta.global.u64 	%rd4, %rd3;
	{ // callseq 0, 0
	.param .b64 param0;
	st.param.b64 	[param0], %rd4;
	.param .b64 param1;
	st.param.b64 	[param1], %rd1;
	.param .b32 retval0;
	call.uni (retval0), 
	vprintf, 
	(
	param0, 
	param1
	);
	ld.param.b32 	%r3, [retval0];
	} // callseq 0
	ret;

}


// ===== COMPILED SASS (sm_100) =====

	.target	sm_100

	.elftype	@"ET_EXEC"


//--------------------- .note.nv.tkinfo           --------------------------
	.section	.note.nv.tkinfo,"",@"SHT_NOTE"
	.sectionflags	@"SHF_NOTE_NV_TKINFO"
	.tkinfo
        /*0018*/ 	.word	0x00000002
        /*0030*/ 	.string	""
        /*0030*/ 	.string	"ptxas"
        /*0030*/ 	.string	"Cuda compilation tools, release 13.0, V13.0.88"
        /*0030*/ 	.string	"Build cuda_13.0.r13.0/compiler.36424714_0"
        /*0030*/ 	.string	"-arch sm_100 -m 64 "



//--------------------- .note.nv.cuinfo           --------------------------
	.section	.note.nv.cuinfo,"",@"SHT_NOTE"
	.sectionflags	@"SHF_NOTE_NV_CUINFO"
        /*0018*/ 	.short	0x0002
        /*001a*/ 	.short	0x0064
        /*001c*/ 	.short	0x0082
	.zero		2


//--------------------- .nv.info                  --------------------------
	.section	.nv.info,"",@"SHT_CUDA_INFO"
	.align	4


	//----- nvinfo : EIATTR_REGCOUNT
	.align		4
        /*0000*/ 	.byte	0x04, 0x2f
        /*0002*/ 	.short	(.L_2 - .L_1)
	.align		4
.L_1:
        /*0004*/ 	.word	index@(_Z5hellov)
        /*0008*/ 	.word	0x00000018


	//----- nvinfo : EIATTR_FRAME_SIZE
	.align		4
.L_2:
        /*000c*/ 	.byte	0x04, 0x11
        /*000e*/ 	.short	(.L_4 - .L_3)
	.align		4
.L_3:
        /*0010*/ 	.word	index@(_Z5hellov)
        /*0014*/ 	.word	0x00000008


	//----- nvinfo : EIATTR_MIN_STACK_SIZE
	.align		4
.L_4:
        /*0018*/ 	.byte	0x04, 0x12
        /*001a*/ 	.short	(.L_6 - .L_5)
	.align		4
.L_5:
        /*001c*/ 	.word	index@(_Z5hellov)
        /*0020*/ 	.word	0x00000008
.L_6:


//--------------------- .nv.compat                --------------------------
	.section	.nv.compat,"",@"SHT_CUDA_COMPAT_INFO"
	.align	4
        /*0000*/ 	.byte	0x02, 0x09, 0x00, 0x00, 0x02, 0x02, 0x01, 0x00, 0x02, 0x05, 0x05, 0x00, 0x03, 0x07, 0x01, 0x01
        /*0010*/ 	.byte	0x02, 0x03, 0x00, 0x00, 0x02, 0x06, 0x01, 0x00, 0x04, 0x0b, 0x08, 0x00, 0x09, 0x00, 0x00, 0x00
        /*0020*/ 	.byte	0x00, 0x00, 0x00, 0x00


//--------------------- .nv.info._Z5hellov        --------------------------
	.section	.nv.info._Z5hellov,"",@"SHT_CUDA_INFO"
	.sectionflags	@""
	.align	4


	//----- nvinfo : EIATTR_CUDA_API_VERSION
	.align		4
        /*0000*/ 	.byte	0x04, 0x37
        /*0002*/ 	.short	(.L_8 - .L_7)
.L_7:
        /*0004*/ 	.word	0x00000082


	//----- nvinfo : EIATTR_SPARSE_MMA_MASK
	.align		4
.L_8:
        /*0008*/ 	.byte	0x03, 0x50
        /*000a*/ 	.short	0x0000


	//----- nvinfo : EIATTR_MAXREG_COUNT
	.align		4
        /*000c*/ 	.byte	0x03, 0x1b
        /*000e*/ 	.short	0x00ff


	//----- nvinfo : EIATTR_EXTERNS
	.align		4
        /*0010*/ 	.byte	0x04, 0x0f
        /*0012*/ 	.short	(.L_10 - .L_9)


	//   ....[0]....
	.align		4
.L_9:
        /*0014*/ 	.word	index@(vprintf)


	//----- nvinfo : EIATTR_MERCURY_ISA_VERSION
	.align		4
.L_10:
        /*0018*/ 	.byte	0x03, 0x5f
        /*001a*/ 	.short	0x0101


	//----- nvinfo : EIATTR_VRC_CTA_INIT_COUNT
	.align		4
        /*001c*/ 	.byte	0x02, 0x4a
	.zero		1
	.zero		1


	//----- nvinfo : EIATTR_SYSCALL_OFFSETS
	.align		4
        /*0020*/ 	.byte	0x04, 0x46
        /*0022*/ 	.short	(.L_12 - .L_11)


	//   ....[0]....
.L_11:
        /*0024*/ 	.word	0x000000f0


	//----- nvinfo : EIATTR_EXIT_INSTR_OFFSETS
	.align		4
.L_12:
        /*0028*/ 	.byte	0x04, 0x1c
        /*002a*/ 	.short	(.L_14 - .L_13)


	//   ....[0]....
.L_13:
        /*002c*/ 	.word	0x00000100


	//----- nvinfo : EIATTR_SW_WAR
	.align		4
.L_14:
        /*0030*/ 	.byte	0x04, 0x36
        /*0032*/ 	.short	(.L_16 - .L_15)
.L_15:
        /*0034*/ 	.word	0x00000008
.L_16:


//--------------------- .nv.callgraph             --------------------------
	.section	.nv.callgraph,"",@"SHT_CUDA_CALLGRAPH"
	.align	4
	.sectionentsize	8
	.align		4
        /*0000*/ 	.word	0x00000000
	.align		4
        /*0004*/ 	.word	0xffffffff
	.align		4
        /*0008*/ 	.word	index@(_Z5hellov)
	.align		4
        /*000c*/ 	.word	index@(vprintf)
	.align		4
        /*0010*/ 	.word	0x00000000
	.align		4
        /*0014*/ 	.word	0xfffffffe
	.align		4
        /*0018*/ 	.word	0x00000000
	.align		4
        /*001c*/ 	.word	0xfffffffd
	.align		4
        /*0020*/ 	.word	0x00000000
	.align		4
        /*0024*/ 	.word	0xfffffffc


//--------------------- .nv.constant4             --------------------------
	.section	.nv.constant4,"a",@progbits
	.align	8
	.align		8
.nv.constant4:
        /*0000*/ 	.dword	vprintf
	.align		8
        /*0008*/ 	.dword	$str


//--------------------- .text._Z5hellov           --------------------------
	.section	.text._Z5hellov,"ax",@progbits
	.align	128
        .global         _Z5hellov
        .type           _Z5hellov,@function
        .size           _Z5hellov,(.L_x_2 - _Z5hellov)
        .other          _Z5hellov,@"STO_CUDA_ENTRY STV_DEFAULT"
_Z5hellov:
.text._Z5hellov:
[----:B------:R-:W0:Y:S01]  /*0000*/  LDC R1, c[0x0][0x37c] ;  /* 0x0000df00ff017b82 */ /* 0x000e220000000800 */
[----:B------:R-:W1:Y:S01]  /*0010*/  S2R R8, SR_CTAID.X ;  /* 0x0000000000087919 */ /* 0x000e620000002500 */
[----:B0-----:R-:W-:Y:S01]  /*0020*/  VIADD R1, R1, 0xfffffff8 ;  /* 0xfffffff801017836 */ /* 0x001fe20000000000 */
[----:B------:R-:W-:Y:S01]  /*0030*/  MOV R0, 0x0 ;  /* 0x0000000000007802 */ /* 0x000fe20000000f00 */
[----:B------:R-:W0:Y:S01]  /*0040*/  LDCU UR4, c[0x0][0x2f8] ;  /* 0x00005f00ff0477ac */ /* 0x000e220008000800 */
[----:B------:R-:W1:Y:S03]  /*0050*/  S2R R9, SR_TID.X ;  /* 0x0000000000097919 */ /* 0x000e660000002100 */
[----:B------:R2:W3:Y:S01]  /*0060*/  LDC.64 R2, c[0x4][R0] ;  /* 0x0100000000027b82 */ /* 0x0004e20000000a00 */
[----:B------:R-:W4:Y:S01]  /*0070*/  LDCU.64 UR6, c[0x4][0x8] ;  /* 0x01000100ff0677ac */ /* 0x000f220008000a00 */
[----:B------:R-:W5:Y:S01]  /*0080*/  LDCU UR5, c[0x0][0x2fc] ;  /* 0x00005f80ff0577ac */ /* 0x000f620008000800 */
[----:B0-----:R-:W-:Y:S01]  /*0090*/  IADD3 R6, P0, PT, R1, UR4, RZ ;  /* 0x0000000401067c10 */ /* 0x001fe2000ff1e0ff */
[----:B----4-:R-:W-:Y:S01]  /*00a0*/  IMAD.U32 R4, RZ, RZ, UR6 ;  /* 0x00000006ff047e24 */ /* 0x010fe2000f8e00ff */
[----:B------:R-:W-:-:S03]  /*00b0*/  MOV R5, UR7 ;  /* 0x0000000700057c02 */ /* 0x000fc60008000f00 */
[----:B-----5:R-:W-:Y:S01]  /*00c0*/  IMAD.X R7, RZ, RZ, UR5, P0 ;  /* 0x00000005ff077e24 */ /* 0x020fe200080e06ff */
[----:B-1----:R2:W-:Y:S07]  /*00d0*/  STL.64 [R1], R8 ;  /* 0x0000000801007387 */ /* 0x0025ee0000100a00 */
[----:B------:R-:W-:-:S07]  /*00e0*/  LEPC R20, `(.L_x_0) ;  /* 0x000000001014794e */ /* 0x000fce0000000000 */
[----:B--23--:R-:W-:Y:S05]  /*00f0*/  CALL.ABS.NOINC R2 ;  /* 0x0000000002007343 */ /* 0x00cfea0003c00000 */
.L_x_0:
[----:B------:R-:W-:Y:S05]  /*0100*/  EXIT ;  /* 0x000000000000794d */ /* 0x000fea0003800000 */
.L_x_1:
[----:B------:R-:W-:-:S00]  /*0110*/  BRA `(.L_x_1) ;  /* 0xfffffffc00fc7947 */ /* 0x000fc0000383ffff */
[----:B------:R-:W-:-:S00]  /*0120*/  NOP ;  /* 0x0000000000007918 */ /* 0x000fc00000000000 */
        /* <DEDUP_REMOVED lines=13> */
.L_x_2:


//--------------------- .nv.global.init           --------------------------
	.section	.nv.global.init,"aw",@progbits
.nv.global.init:
	.type		$str,@object
	.size		$str,(.L_0 - $str)
$str:
        /*0000*/ 	.byte	0x28, 0x25, 0x64, 0x2c, 0x20, 0x25, 0x64, 0x29, 0x3a, 0x20, 0x48, 0x65, 0x6c, 0x6c, 0x6f, 0x20
        /*0010*/ 	.byte	0x43, 0x55, 0x44, 0x41, 0x0a, 0x00
.L_0:


//--------------------- .nv.shared.reserved.0     --------------------------
	.section	.nv.shared.reserved.0,"aw",@nobits
	.weak		__nv_reservedSMEM_offset_0_alias
	.size		__nv_reservedSMEM_offset_0_alias, 0, 64
	.other		__nv_reservedSMEM_offset_0_alias,@"STO_CUDA_RESERVED_SHARED STV_DEFAULT"
__nv_reservedSMEM_offset_0_alias:
	.zero		0
	.zero		64


//--------------------- .nv.constant0._Z5hellov   --------------------------
	.section	.nv.constant0._Z5hellov,"a",@progbits
	.sectionflags	@""
	.align	4
.nv.constant0._Z5hellov:
	.zero		896


//--------------------- SYMBOLS --------------------------

	.type		.nv.reservedSmem.offset0,@object
	.size		.nv.reservedSmem.offset0,0x4
	.type		vprintf,@function
